//
// Generated by NVIDIA NVVM Compiler
//
// Compiler Build ID: CL-36424714
// Cuda compilation tools, release 13.0, V13.0.88
// Based on NVVM 20.0.0
//

.version 9.0
.target sm_100
.address_size 64

	// .globl	_Z9reduceSumPiS_
.extern .shared .align 16 .b8 s_data[];

.visible .entry _Z9reduceSumPiS_(
	.param .u64 .ptr .align 1 _Z9reduceSumPiS__param_0,
	.param .u64 .ptr .align 1 _Z9reduceSumPiS__param_1
)
{
	.reg .pred 	%p<5>;
	.reg .b32 	%r<18>;
	.reg .b64 	%rd<9>;

	ld.param.u64 	%rd2, [_Z9reduceSumPiS__param_0];
	ld.param.u64 	%rd1, [_Z9reduceSumPiS__param_1];
	cvta.to.global.u64 	%rd3, %rd2;
	mov.u32 	%r1, %ctaid.x;
	mov.u32 	%r17, %ntid.x;
	mov.u32 	%r3, %tid.x;
	mad.lo.s32 	%r7, %r1, %r17, %r3;
	mul.wide.u32 	%rd4, %r7, 4;
	add.s64 	%rd5, %rd3, %rd4;
	ld.global.u32 	%r8, [%rd5];
	shl.b32 	%r9, %r3, 2;
	mov.u32 	%r10, s_data;
	add.s32 	%r4, %r10, %r9;
	st.shared.u32 	[%r4], %r8;
	bar.sync 	0;
	setp.lt.u32 	%p1, %r17, 2;
	@%p1 bra 	$L__BB0_4;
$L__BB0_1:
	shr.u32 	%r6, %r17, 1;
	setp.ge.u32 	%p2, %r3, %r6;
	@%p2 bra 	$L__BB0_3;
	shl.b32 	%r11, %r6, 2;
	add.s32 	%r12, %r4, %r11;
	ld.shared.u32 	%r13, [%r12];
	ld.shared.u32 	%r14, [%r4];
	add.s32 	%r15, %r14, %r13;
	st.shared.u32 	[%r4], %r15;
$L__BB0_3:
	bar.sync 	0;
	setp.gt.u32 	%p3, %r17, 3;
	mov.u32 	%r17, %r6;
	@%p3 bra 	$L__BB0_1;
$L__BB0_4:
	setp.ne.s32 	%p4, %r3, 0;
	@%p4 bra 	$L__BB0_6;
	ld.shared.u32 	%r16, [s_data];
	cvta.to.global.u64 	%rd6, %rd1;
	mul.wide.u32 	%rd7, %r1, 4;
	add.s64 	%rd8, %rd6, %rd7;
	st.global.u32 	[%rd8], %r16;
$L__BB0_6:
	ret;

}


// ===== COMPILED SASS (sm_100) =====

	.target	sm_100

	.elftype	@"ET_EXEC"


//--------------------- .note.nv.tkinfo           --------------------------
	.section	.note.nv.tkinfo,"",@"SHT_NOTE"
	.sectionflags	@"SHF_NOTE_NV_TKINFO"
	.tkinfo
        /*0018*/ 	.word	0x00000002
        /*0030*/ 	.string	""
        /*0030*/ 	.string	"ptxas"
        /*0030*/ 	.string	"Cuda compilation tools, release 13.0, V13.0.88"
        /*0030*/ 	.string	"Build cuda_13.0.r13.0/compiler.36424714_0"
        /*0030*/ 	.string	"-arch sm_100 -m 64 "



//--------------------- .note.nv.cuinfo           --------------------------
	.section	.note.nv.cuinfo,"",@"SHT_NOTE"
	.sectionflags	@"SHF_NOTE_NV_CUINFO"
        /*0018*/ 	.short	0x0002
        /*001a*/ 	.short	0x0064
        /*001c*/ 	.short	0x0082
	.zero		2


//--------------------- .nv.info                  --------------------------
	.section	.nv.info,"",@"SHT_CUDA_INFO"
	.align	4


	//----- nvinfo : EIATTR_REGCOUNT
	.align		4
        /*0000*/ 	.byte	0x04, 0x2f
        /*0002*/ 	.short	(.L_1 - .L_0)
	.align		4
.L_0:
        /*0004*/ 	.word	index@(_Z9reduceSumPiS_)
        /*0008*/ 	.word	0x0000000b


	//----- nvinfo : EIATTR_FRAME_SIZE
	.align		4
.L_1:
        /*000c*/ 	.byte	0x04, 0x11
        /*000e*/ 	.short	(.L_3 - .L_2)
	.align		4
.L_2:
        /*0010*/ 	.word	index@(_Z9reduceSumPiS_)
        /*0014*/ 	.word	0x00000000


	//----- nvinfo : EIATTR_MIN_STACK_SIZE
	.align		4
.L_3:
        /*0018*/ 	.byte	0x04, 0x12
        /*001a*/ 	.short	(.L_5 - .L_4)
	.align		4
.L_4:
        /*001c*/ 	.word	index@(_Z9reduceSumPiS_)
        /*0020*/ 	.word	0x00000000
.L_5:


//--------------------- .nv.compat                --------------------------
	.section	.nv.compat,"",@"SHT_CUDA_COMPAT_INFO"
	.align	4
        /*0000*/ 	.byte	0x02, 0x09, 0x00, 0x00, 0x02, 0x02, 0x01, 0x00, 0x02, 0x05, 0x05, 0x00, 0x03, 0x07, 0x01, 0x01
        /*0010*/ 	.byte	0x02, 0x03, 0x00, 0x00, 0x02, 0x06, 0x01, 0x00, 0x04, 0x0b, 0x08, 0x00, 0x09, 0x00, 0x00, 0x00
        /*0020*/ 	.byte	0x00, 0x00, 0x00, 0x00


//--------------------- .nv.info._Z9reduceSumPiS_ --------------------------
	.section	.nv.info._Z9reduceSumPiS_,"",@"SHT_CUDA_INFO"
	.sectionflags	@""
	.align	4


	//----- nvinfo : EIATTR_CUDA_API_VERSION
	.align		4
        /*0000*/ 	.byte	0x04, 0x37
        /*0002*/ 	.short	(.L_7 - .L_6)
.L_6:
        /*0004*/ 	.word	0x00000082


	//----- nvinfo : EIATTR_KPARAM_INFO
	.align		4
.L_7:
        /*0008*/ 	.byte	0x04, 0x17
        /*000a*/ 	.short	(.L_9 - .L_8)
.L_8:
        /*000c*/ 	.word	0x00000000
        /*0010*/ 	.short	0x0001
        /*0012*/ 	.short	0x0008
        /*0014*/ 	.byte	0x00, 0xf5, 0x21, 0x00


	//----- nvinfo : EIATTR_KPARAM_INFO
	.align		4
.L_9:
        /*0018*/ 	.byte	0x04, 0x17
        /*001a*/ 	.short	(.L_11 - .L_10)
.L_10:
        /*001c*/ 	.word	0x00000000
        /*0020*/ 	.short	0x0000
        /*0022*/ 	.short	0x0000
        /*0024*/ 	.byte	0x00, 0xf5, 0x21, 0x00


	//----- nvinfo : EIATTR_SPARSE_MMA_MASK
	.align		4
.L_11:
        /*0028*/ 	.byte	0x03, 0x50
        /*002a*/ 	.short	0x0000


	//----- nvinfo : EIATTR_MAXREG_COUNT
	.align		4
        /*002c*/ 	.byte	0x03, 0x1b
        /*002e*/ 	.short	0x00ff


	//----- nvinfo : EIATTR_NUM_BARRIERS
	.align		4
        /*0030*/ 	.byte	0x02, 0x4c
        /*0032*/ 	.byte	0x01
	.zero		1


	//----- nvinfo : EIATTR_MERCURY_ISA_VERSION
	.align		4
        /*0034*/ 	.byte	0x03, 0x5f
        /*0036*/ 	.short	0x0101


	//----- nvinfo : EIATTR_VRC_CTA_INIT_COUNT
	.align		4
        /*0038*/ 	.byte	0x02, 0x4a
	.zero		1
	.zero		1


	//----- nvinfo : EIATTR_EXIT_INSTR_OFFSETS
	.align		4
        /*003c*/ 	.byte	0x04, 0x1c
        /*003e*/ 	.short	(.L_13 - .L_12)


	//   ....[0]....
.L_12:
        /*0040*/ 	.word	0x000001e0


	//   ....[1]....
        /*0044*/ 	.word	0x00000260


	//----- nvinfo : EIATTR_CBANK_PARAM_SIZE
	.align		4
.L_13:
        /*0048*/ 	.byte	0x03, 0x19
        /*004a*/ 	.short	0x0010


	//----- nvinfo : EIATTR_PARAM_CBANK
	.align		4
        /*004c*/ 	.byte	0x04, 0x0a
        /*004e*/ 	.short	(.L_15 - .L_14)
	.align		4
.L_14:
        /*0050*/ 	.word	index@(.nv.constant0._Z9reduceSumPiS_)
        /*0054*/ 	.short	0x0380
        /*0056*/ 	.short	0x0010


	//----- nvinfo : EIATTR_SW_WAR
	.align		4
.L_15:
        /*0058*/ 	.byte	0x04, 0x36
        /*005a*/ 	.short	(.L_17 - .L_16)
.L_16:
        /*005c*/ 	.word	0x00000008
.L_17:


//--------------------- .nv.callgraph             --------------------------
	.section	.nv.callgraph,"",@"SHT_CUDA_CALLGRAPH"
	.align	4
	.sectionentsize	8
	.align		4
        /*0000*/ 	.word	0x00000000
	.align		4
        /*0004*/ 	.word	0xffffffff
	.align		4
        /*0008*/ 	.word	0x00000000
	.align		4
        /*000c*/ 	.word	0xfffffffe
	.align		4
        /*0010*/ 	.word	0x00000000
	.align		4
        /*0014*/ 	.word	0xfffffffd
	.align		4
        /*0018*/ 	.word	0x00000000
	.align		4
        /*001c*/ 	.word	0xfffffffc


//--------------------- .text._Z9reduceSumPiS_    --------------------------
	.section	.text._Z9reduceSumPiS_,"ax",@progbits
	.align	128
        .global         _Z9reduceSumPiS_
        .type           _Z9reduceSumPiS_,@function
        .size           _Z9reduceSumPiS_,(.L_x_3 - _Z9reduceSumPiS_)
        .other          _Z9reduceSumPiS_,@"STO_CUDA_ENTRY STV_DEFAULT"
_Z9reduceSumPiS_:
.text._Z9reduceSumPiS_:
[----:B------:R-:W-:Y:S01]  /*0000*/  LDC R1, c[0x0][0x37c] ;  /* 0x0000df00ff017b82 */ /* 0x000fe20000000800 */
[----:B------:R-:W0:Y:S07]  /*0010*/  S2R R7, SR_CTAID.X ;  /* 0x0000000000077919 */ /* 0x000e2e0000002500 */
[----:B------:R-:W1:Y:S01]  /*0020*/  LDC.64 R2, c[0x0][0x380] ;  /* 0x0000e000ff027b82 */ /* 0x000e620000000a00 */
[----:B------:R-:W0:Y:S01]  /*0030*/  LDCU UR8, c[0x0][0x360] ;  /* 0x00006c00ff0877ac */ /* 0x000e220008000800 */
[----:B------:R-:W0:Y:S01]  /*0040*/  S2R R6, SR_TID.X ;  /* 0x0000000000067919 */ /* 0x000e220000002100 */
[----:B------:R-:W2:Y:S01]  /*0050*/  LDCU.64 UR6, c[0x0][0x358] ;  /* 0x00006b00ff0677ac */ /* 0x000ea20008000a00 */
[----:B0-----:R-:W-:-:S04]  /*0060*/  IMAD R5, R7, UR8, R6 ;  /* 0x0000000807057c24 */ /* 0x001fc8000f8e0206 */
[----:B-1----:R-:W-:-:S06]  /*0070*/  IMAD.WIDE.U32 R2, R5, 0x4, R2 ;  /* 0x0000000405027825 */ /* 0x002fcc00078e0002 */
[----:B--2---:R-:W2:Y:S01]  /*0080*/  LDG.E R2, desc[UR6][R2.64] ;  /* 0x0000000602027981 */ /* 0x004ea2000c1e1900 */
[----:B------:R-:W0:Y:S01]  /*0090*/  S2UR UR5, SR_CgaCtaId ;  /* 0x00000000000579c3 */ /* 0x000e220000008800 */
[----:B------:R-:W-:Y:S01]  /*00a0*/  UMOV UR4, 0x400 ;  /* 0x0000040000047882 */ /* 0x000fe20000000000 */
[----:B------:R-:W-:Y:S01]  /*00b0*/  UISETP.GE.U32.AND UP0, UPT, UR8, 0x2, UPT ;  /* 0x000000020800788c */ /* 0x000fe2000bf06070 */
[----:B------:R-:W-:Y:S01]  /*00c0*/  ISETP.NE.AND P0, PT, R6, RZ, PT ;  /* 0x000000ff0600720c */ /* 0x000fe20003f05270 */
[----:B0-----:R-:W-:-:S06]  /*00d0*/  ULEA UR4, UR5, UR4, 0x18 ;  /* 0x0000000405047291 */ /* 0x001fcc000f8ec0ff */
[----:B------:R-:W-:-:S05]  /*00e0*/  LEA R5, R6, UR4, 0x2 ;  /* 0x0000000406057c11 */ /* 0x000fca000f8e10ff */
[----:B--2---:R0:W-:Y:S01]  /*00f0*/  STS [R5], R2 ;  /* 0x0000000205007388 */ /* 0x0041e20000000800 */
[----:B------:R-:W-:Y:S06]  /*0100*/  BAR.SYNC.DEFER_BLOCKING 0x0 ;  /* 0x0000000000007b1d */ /* 0x000fec0000010000 */
[----:B------:R-:W-:Y:S05]  /*0110*/  BRA.U !UP0, `(.L_x_0) ;  /* 0x0000000108307547 */ /* 0x000fea000b800000 */
[----:B------:R-:W-:-:S07]  /*0120*/  IMAD.U32 R0, RZ, RZ, UR8 ;  /* 0x00000008ff007e24 */ /* 0x000fce000f8e00ff */
.L_x_1:
[----:B------:R-:W-:-:S04]  /*0130*/  SHF.R.U32.HI R8, RZ, 0x1, R0 ;  /* 0x00000001ff087819 */ /* 0x000fc80000011600 */
[----:B------:R-:W-:-:S13]  /*0140*/  ISETP.GE.U32.AND P1, PT, R6, R8, PT ;  /* 0x000000080600720c */ /* 0x000fda0003f26070 */
[----:B0-----:R-:W-:Y:S01]  /*0150*/  @!P1 IMAD R2, R8, 0x4, R5 ;  /* 0x0000000408029824 */ /* 0x001fe200078e0205 */
[----:B------:R-:W-:Y:S05]  /*0160*/  @!P1 LDS R3, [R5] ;  /* 0x0000000005039984 */ /* 0x000fea0000000800 */
[----:B------:R-:W0:Y:S02]  /*0170*/  @!P1 LDS R2, [R2] ;  /* 0x0000000002029984 */ /* 0x000e240000000800 */
[----:B0-----:R-:W-:-:S05]  /*0180*/  @!P1 IADD3 R4, PT, PT, R2, R3, RZ ;  /* 0x0000000302049210 */ /* 0x001fca0007ffe0ff */
[----:B------:R1:W-:Y:S01]  /*0190*/  @!P1 STS [R5], R4 ;  /* 0x0000000405009388 */ /* 0x0003e20000000800 */
[----:B------:R-:W-:Y:S01]  /*01a0*/  BAR.SYNC.DEFER_BLOCKING 0x0 ;  /* 0x0000000000007b1d */ /* 0x000fe20000010000 */
[----:B------:R-:W-:Y:S01]  /*01b0*/  ISETP.GT.U32.AND P1, PT, R0, 0x3, PT ;  /* 0x000000030000780c */ /* 0x000fe20003f24070 */
[----:B------:R-:W-:-:S12]  /*01c0*/  IMAD.MOV.U32 R0, RZ, RZ, R8 ;  /* 0x000000ffff007224 */ /* 0x000fd800078e0008 */
[----:B-1----:R-:W-:Y:S05]  /*01d0*/  @P1 BRA `(.L_x_1) ;  /* 0xfffffffc00d41947 */ /* 0x002fea000383ffff */
.L_x_0:
[----:B------:R-:W-:Y:S05]  /*01e0*/  @P0 EXIT ;  /* 0x000000000000094d */ /* 0x000fea0003800000 */
[----:B------:R-:W1:Y:S01]  /*01f0*/  S2UR UR5, SR_CgaCtaId ;  /* 0x00000000000579c3 */ /* 0x000e620000008800 */
[----:B------:R-:W-:-:S07]  /*0200*/  UMOV UR4, 0x400 ;  /* 0x0000040000047882 */ /* 0x000fce0000000000 */
[----:B0-----:R-:W0:Y:S01]  /*0210*/  LDC.64 R2, c[0x0][0x388] ;  /* 0x0000e200ff027b82 */ /* 0x001e220000000a00 */
[----:B-1----:R-:W-:Y:S01]  /*0220*/  ULEA UR4, UR5, UR4, 0x18 ;  /* 0x0000000405047291 */ /* 0x002fe2000f8ec0ff */
[----:B0-----:R-:W-:-:S08]  /*0230*/  IMAD.WIDE.U32 R2, R7, 0x4, R2 ;  /* 0x0000000407027825 */ /* 0x001fd000078e0002 */
[----:B------:R-:W0:Y:S04]  /*0240*/  LDS R5, [UR4] ;  /* 0x00000004ff057984 */ /* 0x000e280008000800 */
[----:B0-----:R-:W-:Y:S01]  /*0250*/  STG.E desc[UR6][R2.64], R5 ;  /* 0x0000000502007986 */ /* 0x001fe2000c101906 */
[----:B------:R-:W-:Y:S05]  /*0260*/  EXIT ;  /* 0x000000000000794d */ /* 0x000fea0003800000 */
.L_x_2:
[----:B------:R-:W-:-:S00]  /*0270*/  BRA `(.L_x_2) ;  /* 0xfffffffc00fc7947 */ /* 0x000fc0000383ffff */
[----:B------:R-:W-:-:S00]  /*0280*/  NOP ;  /* 0x0000000000007918 */ /* 0x000fc00000000000 */
[----:B------:R-:W-:-:S00]  /*0290*/  NOP ;  /* 0x0000000000007918 */ /* 0x000fc00000000000 */
[----:B------:R-:W-:-:S00]  /*02a0*/  NOP ;  /* 0x0000000000007918 */ /* 0x000fc00000000000 */
[----:B------:R-:W-:-:S00]  /*02b0*/  NOP ;  /* 0x0000000000007918 */ /* 0x000fc00000000000 */
[----:B------:R-:W-:-:S00]  /*02c0*/  NOP ;  /* 0x0000000000007918 */ /* 0x000fc00000000000 */
[----:B------:R-:W-:-:S00]  /*02d0*/  NOP ;  /* 0x0000000000007918 */ /* 0x000fc00000000000 */
[----:B------:R-:W-:-:S00]  /*02e0*/  NOP ;  /* 0x0000000000007918 */ /* 0x000fc00000000000 */
[----:B------:R-:W-:-:S00]  /*02f0*/  NOP ;  /* 0x0000000000007918 */ /* 0x000fc00000000000 */
.L_x_3:


//--------------------- .nv.shared._Z9reduceSumPiS_ --------------------------
	.section	.nv.shared._Z9reduceSumPiS_,"aw",@nobits
	.sectionflags	@""
	.align	16
	.zero		1024


//--------------------- .nv.shared.reserved.0     --------------------------
	.section	.nv.shared.reserved.0,"aw",@nobits
	.weak		__nv_reservedSMEM_offset_0_alias
	.size		__nv_reservedSMEM_offset_0_alias, 0, 64
	.other		__nv_reservedSMEM_offset_0_alias,@"STO_CUDA_RESERVED_SHARED STV_DEFAULT"
__nv_reservedSMEM_offset_0_alias:
	.zero		0
	.zero		64


//--------------------- .nv.constant0._Z9reduceSumPiS_ --------------------------
	.section	.nv.constant0._Z9reduceSumPiS_,"a",@progbits
	.sectionflags	@""
	.align	4
.nv.constant0._Z9reduceSumPiS_:
	.zero		912


//--------------------- SYMBOLS --------------------------

	.type		.nv.reservedSmem.offset0,@object
	.size		.nv.reservedSmem.offset0,0x4
	.type		.nv.reservedSmem.cap,@object
	.size		.nv.reservedSmem.cap,0x4
